//
// Generated by NVIDIA NVVM Compiler
//
// Compiler Build ID: CL-36424714
// Cuda compilation tools, release 13.0, V13.0.88
// Based on NVVM 20.0.0
//

.version 9.0
.target sm_100
.address_size 64

	// .globl	_Z23confusion_matrix_kernelPiS_S_ii

.visible .entry _Z23confusion_matrix_kernelPiS_S_ii(
	.param .u64 .ptr .align 1 _Z23confusion_matrix_kernelPiS_S_ii_param_0,
	.param .u64 .ptr .align 1 _Z23confusion_matrix_kernelPiS_S_ii_param_1,
	.param .u64 .ptr .align 1 _Z23confusion_matrix_kernelPiS_S_ii_param_2,
	.param .u32 _Z23confusion_matrix_kernelPiS_S_ii_param_3,
	.param .u32 _Z23confusion_matrix_kernelPiS_S_ii_param_4
)
{
	.reg .pred 	%p<3>;
	.reg .b32 	%r<13>;
	.reg .b64 	%rd<12>;

	ld.param.u64 	%rd1, [_Z23confusion_matrix_kernelPiS_S_ii_param_0];
	ld.param.u64 	%rd2, [_Z23confusion_matrix_kernelPiS_S_ii_param_1];
	ld.param.u64 	%rd3, [_Z23confusion_matrix_kernelPiS_S_ii_param_2];
	ld.param.u32 	%r4, [_Z23confusion_matrix_kernelPiS_S_ii_param_3];
	ld.param.u32 	%r5, [_Z23confusion_matrix_kernelPiS_S_ii_param_4];
	mov.u32 	%r6, %ctaid.x;
	mov.u32 	%r7, %ntid.x;
	mov.u32 	%r8, %tid.x;
	mad.lo.s32 	%r1, %r6, %r7, %r8;
	setp.ge.s32 	%p1, %r1, %r5;
	@%p1 bra 	$L__BB0_3;
	cvta.to.global.u64 	%rd4, %rd1;
	cvta.to.global.u64 	%rd5, %rd2;
	mul.wide.s32 	%rd6, %r1, 4;
	add.s64 	%rd7, %rd4, %rd6;
	ld.global.u32 	%r2, [%rd7];
	add.s64 	%rd8, %rd5, %rd6;
	ld.global.u32 	%r9, [%rd8];
	max.s32 	%r10, %r2, %r9;
	setp.ge.s32 	%p2, %r10, %r4;
	@%p2 bra 	$L__BB0_3;
	mad.lo.s32 	%r11, %r9, %r4, %r2;
	cvta.to.global.u64 	%rd9, %rd3;
	mul.wide.s32 	%rd10, %r11, 4;
	add.s64 	%rd11, %rd9, %rd10;
	atom.global.add.u32 	%r12, [%rd11], 1;
$L__BB0_3:
	ret;

}


// ===== COMPILED SASS (sm_100) =====

	.target	sm_100

	.elftype	@"ET_EXEC"


//--------------------- .note.nv.tkinfo           --------------------------
	.section	.note.nv.tkinfo,"",@"SHT_NOTE"
	.sectionflags	@"SHF_NOTE_NV_TKINFO"
	.tkinfo
        /*0018*/ 	.word	0x00000002
        /*0030*/ 	.string	""
        /*0030*/ 	.string	"ptxas"
        /*0030*/ 	.string	"Cuda compilation tools, release 13.0, V13.0.88"
        /*0030*/ 	.string	"Build cuda_13.0.r13.0/compiler.36424714_0"
        /*0030*/ 	.string	"-arch sm_100 -m 64 "



//--------------------- .note.nv.cuinfo           --------------------------
	.section	.note.nv.cuinfo,"",@"SHT_NOTE"
	.sectionflags	@"SHF_NOTE_NV_CUINFO"
        /*0018*/ 	.short	0x0002
        /*001a*/ 	.short	0x0064
        /*001c*/ 	.short	0x0082
	.zero		2


//--------------------- .nv.info                  --------------------------
	.section	.nv.info,"",@"SHT_CUDA_INFO"
	.align	4


	//----- nvinfo : EIATTR_REGCOUNT
	.align		4
        /*0000*/ 	.byte	0x04, 0x2f
        /*0002*/ 	.short	(.L_1 - .L_0)
	.align		4
.L_0:
        /*0004*/ 	.word	index@(_Z23confusion_matrix_kernelPiS_S_ii)
        /*0008*/ 	.word	0x0000000a


	//----- nvinfo : EIATTR_FRAME_SIZE
	.align		4
.L_1:
        /*000c*/ 	.byte	0x04, 0x11
        /*000e*/ 	.short	(.L_3 - .L_2)
	.align		4
.L_2:
        /*0010*/ 	.word	index@(_Z23confusion_matrix_kernelPiS_S_ii)
        /*0014*/ 	.word	0x00000000


	//----- nvinfo : EIATTR_MIN_STACK_SIZE
	.align		4
.L_3:
        /*0018*/ 	.byte	0x04, 0x12
        /*001a*/ 	.short	(.L_5 - .L_4)
	.align		4
.L_4:
        /*001c*/ 	.word	index@(_Z23confusion_matrix_kernelPiS_S_ii)
        /*0020*/ 	.word	0x00000000
.L_5:


//--------------------- .nv.compat                --------------------------
	.section	.nv.compat,"",@"SHT_CUDA_COMPAT_INFO"
	.align	4
        /*0000*/ 	.byte	0x02, 0x09, 0x00, 0x00, 0x02, 0x02, 0x01, 0x00, 0x02, 0x05, 0x05, 0x00, 0x03, 0x07, 0x01, 0x01
        /*0010*/ 	.byte	0x02, 0x03, 0x00, 0x00, 0x02, 0x06, 0x01, 0x00, 0x04, 0x0b, 0x08, 0x00, 0x09, 0x00, 0x00, 0x00
        /*0020*/ 	.byte	0x00, 0x00, 0x00, 0x00


//--------------------- .nv.info._Z23confusion_matrix_kernelPiS_S_ii --------------------------
	.section	.nv.info._Z23confusion_matrix_kernelPiS_S_ii,"",@"SHT_CUDA_INFO"
	.sectionflags	@""
	.align	4


	//----- nvinfo : EIATTR_CUDA_API_VERSION
	.align		4
        /*0000*/ 	.byte	0x04, 0x37
        /*0002*/ 	.short	(.L_7 - .L_6)
.L_6:
        /*0004*/ 	.word	0x00000082


	//----- nvinfo : EIATTR_KPARAM_INFO
	.align		4
.L_7:
        /*0008*/ 	.byte	0x04, 0x17
        /*000a*/ 	.short	(.L_9 - .L_8)
.L_8:
        /*000c*/ 	.word	0x00000000
        /*0010*/ 	.short	0x0004
        /*0012*/ 	.short	0x001c
        /*0014*/ 	.byte	0x00, 0xf0, 0x11, 0x00


	//----- nvinfo : EIATTR_KPARAM_INFO
	.align		4
.L_9:
        /*0018*/ 	.byte	0x04, 0x17
        /*001a*/ 	.short	(.L_11 - .L_10)
.L_10:
        /*001c*/ 	.word	0x00000000
        /*0020*/ 	.short	0x0003
        /*0022*/ 	.short	0x0018
        /*0024*/ 	.byte	0x00, 0xf0, 0x11, 0x00


	//----- nvinfo : EIATTR_KPARAM_INFO
	.align		4
.L_11:
        /*0028*/ 	.byte	0x04, 0x17
        /*002a*/ 	.short	(.L_13 - .L_12)
.L_12:
        /*002c*/ 	.word	0x00000000
        /*0030*/ 	.short	0x0002
        /*0032*/ 	.short	0x0010
        /*0034*/ 	.byte	0x00, 0xf5, 0x21, 0x00


	//----- nvinfo : EIATTR_KPARAM_INFO
	.align		4
.L_13:
        /*0038*/ 	.byte	0x04, 0x17
        /*003a*/ 	.short	(.L_15 - .L_14)
.L_14:
        /*003c*/ 	.word	0x00000000
        /*0040*/ 	.short	0x0001
        /*0042*/ 	.short	0x0008
        /*0044*/ 	.byte	0x00, 0xf5, 0x21, 0x00


	//----- nvinfo : EIATTR_KPARAM_INFO
	.align		4
.L_15:
        /*0048*/ 	.byte	0x04, 0x17
        /*004a*/ 	.short	(.L_17 - .L_16)
.L_16:
        /*004c*/ 	.word	0x00000000
        /*0050*/ 	.short	0x0000
        /*0052*/ 	.short	0x0000
        /*0054*/ 	.byte	0x00, 0xf5, 0x21, 0x00


	//----- nvinfo : EIATTR_SPARSE_MMA_MASK
	.align		4
.L_17:
        /*0058*/ 	.byte	0x03, 0x50
        /*005a*/ 	.short	0x0000


	//----- nvinfo : EIATTR_MAXREG_COUNT
	.align		4
        /*005c*/ 	.byte	0x03, 0x1b
        /*005e*/ 	.short	0x00ff


	//----- nvinfo : EIATTR_MERCURY_ISA_VERSION
	.align		4
        /*0060*/ 	.byte	0x03, 0x5f
        /*0062*/ 	.short	0x0101


	//----- nvinfo : EIATTR_VRC_CTA_INIT_COUNT
	.align		4
        /*0064*/ 	.byte	0x02, 0x4a
	.zero		1
	.zero		1


	//----- nvinfo : EIATTR_EXIT_INSTR_OFFSETS
	.align		4
        /*0068*/ 	.byte	0x04, 0x1c
        /*006a*/ 	.short	(.L_19 - .L_18)


	//   ....[0]....
.L_18:
        /*006c*/ 	.word	0x00000070


	//   ....[1]....
        /*0070*/ 	.word	0x00000120


	//   ....[2]....
        /*0074*/ 	.word	0x00000180


	//----- nvinfo : EIATTR_CBANK_PARAM_SIZE
	.align		4
.L_19:
        /*0078*/ 	.byte	0x03, 0x19
        /*007a*/ 	.short	0x0020


	//----- nvinfo : EIATTR_PARAM_CBANK
	.align		4
        /*007c*/ 	.byte	0x04, 0x0a
        /*007e*/ 	.short	(.L_21 - .L_20)
	.align		4
.L_20:
        /*0080*/ 	.word	index@(.nv.constant0._Z23confusion_matrix_kernelPiS_S_ii)
        /*0084*/ 	.short	0x0380
        /*0086*/ 	.short	0x0020


	//----- nvinfo : EIATTR_SW_WAR
	.align		4
.L_21:
        /*0088*/ 	.byte	0x04, 0x36
        /*008a*/ 	.short	(.L_23 - .L_22)
.L_22:
        /*008c*/ 	.word	0x00000008
.L_23:


//--------------------- .nv.callgraph             --------------------------
	.section	.nv.callgraph,"",@"SHT_CUDA_CALLGRAPH"
	.align	4
	.sectionentsize	8
	.align		4
        /*0000*/ 	.word	0x00000000
	.align		4
        /*0004*/ 	.word	0xffffffff
	.align		4
        /*0008*/ 	.word	0x00000000
	.align		4
        /*000c*/ 	.word	0xfffffffe
	.align		4
        /*0010*/ 	.word	0x00000000
	.align		4
        /*0014*/ 	.word	0xfffffffd
	.align		4
        /*0018*/ 	.word	0x00000000
	.align		4
        /*001c*/ 	.word	0xfffffffc


//--------------------- .text._Z23confusion_matrix_kernelPiS_S_ii --------------------------
	.section	.text._Z23confusion_matrix_kernelPiS_S_ii,"ax",@progbits
	.align	128
        .global         _Z23confusion_matrix_kernelPiS_S_ii
        .type           _Z23confusion_matrix_kernelPiS_S_ii,@function
        .size           _Z23confusion_matrix_kernelPiS_S_ii,(.L_x_1 - _Z23confusion_matrix_kernelPiS_S_ii)
        .other          _Z23confusion_matrix_kernelPiS_S_ii,@"STO_CUDA_ENTRY STV_DEFAULT"
_Z23confusion_matrix_kernelPiS_S_ii:
.text._Z23confusion_matrix_kernelPiS_S_ii:
[----:B------:R-:W-:Y:S01]  /*0000*/  LDC R1, c[0x0][0x37c] ;  /* 0x0000df00ff017b82 */ /* 0x000fe20000000800 */
[----:B------:R-:W0:Y:S07]  /*0010*/  S2R R0, SR_TID.X ;  /* 0x0000000000007919 */ /* 0x000e2e0000002100 */
[----:B------:R-:W0:Y:S01]  /*0020*/  S2UR UR4, SR_CTAID.X ;  /* 0x00000000000479c3 */ /* 0x000e220000002500 */
[----:B------:R-:W1:Y:S07]  /*0030*/  LDCU UR5, c[0x0][0x39c] ;  /* 0x00007380ff0577ac */ /* 0x000e6e0008000800 */
[----:B------:R-:W0:Y:S02]  /*0040*/  LDC R7, c[0x0][0x360] ;  /* 0x0000d800ff077b82 */ /* 0x000e240000000800 */
[----:B0-----:R-:W-:-:S05]  /*0050*/  IMAD R7, R7, UR4, R0 ;  /* 0x0000000407077c24 */ /* 0x001fca000f8e0200 */
[----:B-1----:R-:W-:-:S13]  /*0060*/  ISETP.GE.AND P0, PT, R7, UR5, PT ;  /* 0x0000000507007c0c */ /* 0x002fda000bf06270 */
[----:B------:R-:W-:Y:S05]  /*0070*/  @P0 EXIT ;  /* 0x000000000000094d */ /* 0x000fea0003800000 */
[----:B------:R-:W0:Y:S01]  /*0080*/  LDC.64 R4, c[0x0][0x388] ;  /* 0x0000e200ff047b82 */ /* 0x000e220000000a00 */
[----:B------:R-:W1:Y:S01]  /*0090*/  LDCU.64 UR4, c[0x0][0x358] ;  /* 0x00006b00ff0477ac */ /* 0x000e620008000a00 */
[----:B------:R-:W2:Y:S06]  /*00a0*/  LDCU UR6, c[0x0][0x398] ;  /* 0x00007300ff0677ac */ /* 0x000eac0008000800 */
[----:B------:R-:W3:Y:S01]  /*00b0*/  LDC.64 R2, c[0x0][0x380] ;  /* 0x0000e000ff027b82 */ /* 0x000ee20000000a00 */
[----:B0-----:R-:W-:-:S06]  /*00c0*/  IMAD.WIDE R4, R7, 0x4, R4 ;  /* 0x0000000407047825 */ /* 0x001fcc00078e0204 */
[----:B-1----:R-:W4:Y:S01]  /*00d0*/  LDG.E R5, desc[UR4][R4.64] ;  /* 0x0000000404057981 */ /* 0x002f22000c1e1900 */
[----:B---3--:R-:W-:-:S05]  /*00e0*/  IMAD.WIDE R2, R7, 0x4, R2 ;  /* 0x0000000407027825 */ /* 0x008fca00078e0202 */
[----:B------:R-:W4:Y:S02]  /*00f0*/  LDG.E R0, desc[UR4][R2.64] ;  /* 0x0000000402007981 */ /* 0x000f24000c1e1900 */
[----:B----4-:R-:W-:-:S04]  /*0100*/  VIMNMX R6, PT, PT, R0, R5, !PT ;  /* 0x0000000500067248 */ /* 0x010fc80007fe0100 */
[----:B--2---:R-:W-:-:S13]  /*0110*/  ISETP.GE.AND P0, PT, R6, UR6, PT ;  /* 0x0000000606007c0c */ /* 0x004fda000bf06270 */
[----:B------:R-:W-:Y:S05]  /*0120*/  @P0 EXIT ;  /* 0x000000000000094d */ /* 0x000fea0003800000 */
[----:B------:R-:W0:Y:S01]  /*0130*/  LDC.64 R2, c[0x0][0x390] ;  /* 0x0000e400ff027b82 */ /* 0x000e220000000a00 */
[----:B------:R-:W-:Y:S02]  /*0140*/  IMAD R5, R5, UR6, R0 ;  /* 0x0000000605057c24 */ /* 0x000fe4000f8e0200 */
[----:B------:R-:W-:Y:S02]  /*0150*/  HFMA2 R7, -RZ, RZ, 0, 5.9604644775390625e-08 ;  /* 0x00000001ff077431 */ /* 0x000fe400000001ff */
[----:B0-----:R-:W-:-:S05]  /*0160*/  IMAD.WIDE R2, R5, 0x4, R2 ;  /* 0x0000000405027825 */ /* 0x001fca00078e0202 */
[----:B------:R-:W-:Y:S01]  /*0170*/  REDG.E.ADD.STRONG.GPU desc[UR4][R2.64], R7 ;  /* 0x000000070200798e */ /* 0x000fe2000c12e104 */
[----:B------:R-:W-:Y:S05]  /*0180*/  EXIT ;  /* 0x000000000000794d */ /* 0x000fea0003800000 */
.L_x_0:
[----:B------:R-:W-:-:S00]  /*0190*/  BRA `(.L_x_0) ;  /* 0xfffffffc00fc7947 */ /* 0x000fc0000383ffff */
[----:B------:R-:W-:-:S00]  /*01a0*/  NOP ;  /* 0x0000000000007918 */ /* 0x000fc00000000000 */
        /* <DEDUP_REMOVED lines=13> */
.L_x_1:


//--------------------- .nv.shared.reserved.0     --------------------------
	.section	.nv.shared.reserved.0,"aw",@nobits
	.weak		__nv_reservedSMEM_offset_0_alias
	.size		__nv_reservedSMEM_offset_0_alias, 0, 64
	.other		__nv_reservedSMEM_offset_0_alias,@"STO_CUDA_RESERVED_SHARED STV_DEFAULT"
__nv_reservedSMEM_offset_0_alias:
	.zero		0
	.zero		64


//--------------------- .nv.constant0._Z23confusion_matrix_kernelPiS_S_ii --------------------------
	.section	.nv.constant0._Z23confusion_matrix_kernelPiS_S_ii,"a",@progbits
	.sectionflags	@""
	.align	4
.nv.constant0._Z23confusion_matrix_kernelPiS_S_ii:
	.zero		928


//--------------------- SYMBOLS --------------------------

	.type		.nv.reservedSmem.offset0,@object
	.size		.nv.reservedSmem.offset0,0x4
